	.headerflags	@"EF_CUDA_TEXMODE_UNIFIED EF_CUDA_64BIT_ADDRESS EF_CUDA_ACCELERATORS EF_CUDA_SM90 EF_CUDA_VIRTUAL_SM(EF_CUDA_SM90)"
	.elftype	@"ET_EXEC"


//--------------------- .nv.info                  --------------------------
	.section	.nv.info,"",@"SHT_CUDA_INFO"
	.align	4


	//----- nvinfo : EIATTR_REGCOUNT
	.align		4
        /*0000*/ 	.byte	0x04, 0x2f
        /*0002*/ 	.short	(.L_1 - .L_0)
	.align		4
.L_0:
        /*0004*/ 	.word	index@(triton_poi_fused_add_addmm_5)
        /*0008*/ 	.word	0x00000014


	//----- nvinfo : EIATTR_MIN_STACK_SIZE
	.align		4
.L_1:
        /*000c*/ 	.byte	0x04, 0x12
        /*000e*/ 	.short	(.L_3 - .L_2)
	.align		4
.L_2:
        /*0010*/ 	.word	index@(triton_poi_fused_add_addmm_5)
        /*0014*/ 	.word	0x00000000


	//----- nvinfo : EIATTR_FRAME_SIZE
	.align		4
.L_3:
        /*0018*/ 	.byte	0x04, 0x11
        /*001a*/ 	.short	(.L_5 - .L_4)
	.align		4
.L_4:
        /*001c*/ 	.word	index@(triton_poi_fused_add_addmm_5)
        /*0020*/ 	.word	0x00000000


	//----- nvinfo : EIATTR_MIN_STACK_SIZE
	.align		4
.L_5:
        /*0024*/ 	.byte	0x04, 0x12
        /*0026*/ 	.short	(.L_7 - .L_6)
	.align		4
.L_6:
        /*0028*/ 	.word	index@(triton_poi_fused_add_addmm_5)
        /*002c*/ 	.word	0x00000000
.L_7:


//--------------------- .nv.info.triton_poi_fused_add_addmm_5 --------------------------
	.section	.nv.info.triton_poi_fused_add_addmm_5,"",@"SHT_CUDA_INFO"
	.sectionflags	@""
	.align	4


	//----- nvinfo : EIATTR_CUDA_API_VERSION
	.align		4
        /*0000*/ 	.byte	0x04, 0x37
        /*0002*/ 	.short	(.L_9 - .L_8)
.L_8:
        /*0004*/ 	.word	0x0000007c


	//----- nvinfo : EIATTR_KPARAM_INFO
	.align		4
.L_9:
        /*0008*/ 	.byte	0x04, 0x17
        /*000a*/ 	.short	(.L_11 - .L_10)
.L_10:
        /*000c*/ 	.word	0x00000000
        /*0010*/ 	.short	0x0005
        /*0012*/ 	.short	0x0028
        /*0014*/ 	.byte	0x00, 0xf0, 0x11, 0x00


	//----- nvinfo : EIATTR_KPARAM_INFO
	.align		4
.L_11:
        /*0018*/ 	.byte	0x04, 0x17
        /*001a*/ 	.short	(.L_13 - .L_12)
.L_12:
        /*001c*/ 	.word	0x00000000
        /*0020*/ 	.short	0x0004
        /*0022*/ 	.short	0x0020
        /*0024*/ 	.byte	0x00, 0xf4, 0x21, 0x00


	//----- nvinfo : EIATTR_KPARAM_INFO
	.align		4
.L_13:
        /*0028*/ 	.byte	0x04, 0x17
        /*002a*/ 	.short	(.L_15 - .L_14)
.L_14:
        /*002c*/ 	.word	0x00000000
        /*0030*/ 	.short	0x0003
        /*0032*/ 	.short	0x0018
        /*0034*/ 	.byte	0x00, 0xf4, 0x21, 0x00


	//----- nvinfo : EIATTR_KPARAM_INFO
	.align		4
.L_15:
        /*0038*/ 	.byte	0x04, 0x17
        /*003a*/ 	.short	(.L_17 - .L_16)
.L_16:
        /*003c*/ 	.word	0x00000000
        /*0040*/ 	.short	0x0002
        /*0042*/ 	.short	0x0010
        /*0044*/ 	.byte	0x00, 0xf4, 0x21, 0x00


	//----- nvinfo : EIATTR_KPARAM_INFO
	.align		4
.L_17:
        /*0048*/ 	.byte	0x04, 0x17
        /*004a*/ 	.short	(.L_19 - .L_18)
.L_18:
        /*004c*/ 	.word	0x00000000
        /*0050*/ 	.short	0x0001
        /*0052*/ 	.short	0x0008
        /*0054*/ 	.byte	0x00, 0xf4, 0x21, 0x00


	//----- nvinfo : EIATTR_KPARAM_INFO
	.align		4
.L_19:
        /*0058*/ 	.byte	0x04, 0x17
        /*005a*/ 	.short	(.L_21 - .L_20)
.L_20:
        /*005c*/ 	.word	0x00000000
        /*0060*/ 	.short	0x0000
        /*0062*/ 	.short	0x0000
        /*0064*/ 	.byte	0x00, 0xf4, 0x21, 0x00


	//----- nvinfo : EIATTR_SPARSE_MMA_MASK
	.align		4
.L_21:
        /*0068*/ 	.byte	0x03, 0x50
        /*006a*/ 	.short	0x0000


	//----- nvinfo : EIATTR_MAXREG_COUNT
	.align		4
        /*006c*/ 	.byte	0x03, 0x1b
        /*006e*/ 	.short	0x00ff


	//----- nvinfo : EIATTR_EXIT_INSTR_OFFSETS
	.align		4
        /*0070*/ 	.byte	0x04, 0x1c
        /*0072*/ 	.short	(.L_23 - .L_22)


	//   ....[0]....
.L_22:
        /*0074*/ 	.word	0x00000260


	//   ....[1]....
        /*0078*/ 	.word	0x00000280


	//----- nvinfo : EIATTR_REQNTID
	.align		4
.L_23:
        /*007c*/ 	.byte	0x04, 0x10
        /*007e*/ 	.short	(.L_25 - .L_24)
.L_24:
        /*0080*/ 	.word	0x00000020
        /*0084*/ 	.word	0x00000001
        /*0088*/ 	.word	0x00000001


	//----- nvinfo : EIATTR_CBANK_PARAM_SIZE
	.align		4
.L_25:
        /*008c*/ 	.byte	0x03, 0x19
        /*008e*/ 	.short	0x002c


	//----- nvinfo : EIATTR_PARAM_CBANK
	.align		4
        /*0090*/ 	.byte	0x04, 0x0a
        /*0092*/ 	.short	(.L_27 - .L_26)
	.align		4
.L_26:
        /*0094*/ 	.word	index@(.nv.constant0.triton_poi_fused_add_addmm_5)
        /*0098*/ 	.short	0x0210
        /*009a*/ 	.short	0x002c


	//----- nvinfo : EIATTR_SW_WAR
	.align		4
.L_27:
        /*009c*/ 	.byte	0x04, 0x36
        /*009e*/ 	.short	(.L_29 - .L_28)
.L_28:
        /*00a0*/ 	.word	0x00000008
.L_29:


//--------------------- .nv.callgraph             --------------------------
	.section	.nv.callgraph,"",@"SHT_CUDA_CALLGRAPH"
	.align	4
	.sectionentsize	8
	.align		4
        /*0000*/ 	.word	0x00000000
	.align		4
        /*0004*/ 	.word	0xffffffff
	.align		4
        /*0008*/ 	.word	0x00000000
	.align		4
        /*000c*/ 	.word	0xfffffffe
	.align		4
        /*0010*/ 	.word	0x00000000
	.align		4
        /*0014*/ 	.word	0xfffffffd
	.align		4
        /*0018*/ 	.word	0x00000000
	.align		4
        /*001c*/ 	.word	0xfffffffc


//--------------------- .text.triton_poi_fused_add_addmm_5 --------------------------
	.section	.text.triton_poi_fused_add_addmm_5,"ax",@progbits
	.align	128
        .global         triton_poi_fused_add_addmm_5
        .type           triton_poi_fused_add_addmm_5,@function
        .size           triton_poi_fused_add_addmm_5,(.L_x_1 - triton_poi_fused_add_addmm_5)
        .other          triton_poi_fused_add_addmm_5,@"STO_CUDA_ENTRY STV_DEFAULT"
triton_poi_fused_add_addmm_5:
.text.triton_poi_fused_add_addmm_5:
[----:B------:R-:W0:Y:S01]  /*0000*/  LDC R1, c[0x0][0x28] ;  /* 0x00000a00ff017b82 */ /* 0x000e220000000800 */
[----:B------:R-:W1:Y:S07]  /*0010*/  S2R R16, SR_TID.X ;  /* 0x0000000000107919 */ /* 0x000e6e0000002100 */
[----:B------:R-:W2:Y:S01]  /*0020*/  LDC.64 R8, c[0x0][0x228] ;  /* 0x00008a00ff087b82 */ /* 0x000ea20000000a00 */
[----:B------:R-:W-:Y:S01]  /*0030*/  HFMA2.MMA R14, -RZ, RZ, 0, 0 ;  /* 0x00000000ff0e7435 */ /* 0x000fe200000001ff */
[----:B------:R-:W-:Y:S01]  /*0040*/  MOV R17, RZ ;  /* 0x000000ff00117202 */ /* 0x000fe20000000f00 */
[----:B------:R-:W3:Y:S05]  /*0050*/  S2R R13, SR_CTAID.X ;  /* 0x00000000000d7919 */ /* 0x000eea0000002500 */
[----:B------:R-:W4:Y:S08]  /*0060*/  LDC.64 R4, c[0x0][0x218] ;  /* 0x00008600ff047b82 */ /* 0x000f300000000a00 */
[----:B------:R-:W5:Y:S01]  /*0070*/  LDC.64 R10, c[0x0][0x230] ;  /* 0x00008c00ff0a7b82 */ /* 0x000f620000000a00 */
[----:B------:R-:W-:-:S07]  /*0080*/  ULDC.64 UR4, c[0x0][0x208] ;  /* 0x0000820000047ab9 */ /* 0x000fce0000000a00 */
[----:B------:R-:W4:Y:S01]  /*0090*/  LDC.64 R6, c[0x0][0x220] ;  /* 0x00008800ff067b82 */ /* 0x000f220000000a00 */
[----:B-1----:R-:W-:-:S07]  /*00a0*/  LOP3.LUT R0, R16, 0xf, RZ, 0xc0, !PT ;  /* 0x0000000f10007812 */ /* 0x002fce00078ec0ff */
[----:B------:R-:W1:Y:S01]  /*00b0*/  LDC.64 R2, c[0x0][0x210] ;  /* 0x00008400ff027b82 */ /* 0x000e620000000a00 */
[----:B---3--:R-:W-:-:S04]  /*00c0*/  LEA R13, R13, R0, 0x4 ;  /* 0x000000000d0d7211 */ /* 0x008fc800078e20ff */
[C---:B------:R-:W-:Y:S01]  /*00d0*/  ISETP.GE.AND P0, PT, R13.reuse, 0xc, PT ;  /* 0x0000000c0d00780c */ /* 0x040fe20003f06270 */
[----:B------:R-:W-:Y:S01]  /*00e0*/  IMAD.HI R0, R13, 0x55555556, RZ ;  /* 0x555555560d007827 */ /* 0x000fe200078e02ff */
[----:B------:R-:W-:-:S03]  /*00f0*/  HFMA2.MMA R12, -RZ, RZ, 0, 0 ;  /* 0x00000000ff0c7435 */ /* 0x000fc600000001ff */
[----:B--2---:R-:W-:Y:S01]  /*0100*/  IMAD.WIDE R8, R13, 0x4, R8 ;  /* 0x000000040d087825 */ /* 0x004fe200078e0208 */
[----:B------:R-:W-:-:S05]  /*0110*/  LEA.HI R0, R0, R0, RZ, 0x1 ;  /* 0x0000000000007211 */ /* 0x000fca00078f08ff */
[----:B------:R-:W-:Y:S01]  /*0120*/  IMAD R15, R0, -0x3, R13 ;  /* 0xfffffffd000f7824 */ /* 0x000fe200078e020d */
[----:B------:R-:W-:Y:S01]  /*0130*/  HFMA2.MMA R0, -RZ, RZ, 0, 0 ;  /* 0x00000000ff007435 */ /* 0x000fe200000001ff */
[----:B0---4-:R-:W-:Y:S01]  /*0140*/  IMAD.WIDE R6, R13, 0x4, R6 ;  /* 0x000000040d067825 */ /* 0x011fe200078e0206 */
[----:B------:R-:W2:Y:S03]  /*0150*/  @!P0 LDG.E R14, desc[UR4][R8.64] ;  /* 0x00000004080e8981 */ /* 0x000ea6000c1e1900 */
[C---:B------:R-:W-:Y:S01]  /*0160*/  IMAD.WIDE R4, R15.reuse, 0x4, R4 ;  /* 0x000000040f047825 */ /* 0x040fe200078e0204 */
[----:B------:R-:W3:Y:S03]  /*0170*/  @!P0 LDG.E R12, desc[UR4][R6.64] ;  /* 0x00000004060c8981 */ /* 0x000ee6000c1e1900 */
[----:B-----5:R-:W-:Y:S01]  /*0180*/  IMAD.WIDE R10, R15, 0x4, R10 ;  /* 0x000000040f0a7825 */ /* 0x020fe200078e020a */
[----:B------:R-:W-:Y:S01]  /*0190*/  MOV R15, RZ ;  /* 0x000000ff000f7202 */ /* 0x000fe20000000f00 */
[----:B------:R-:W2:Y:S02]  /*01a0*/  @!P0 LDG.E.EL R17, desc[UR4][R4.64] ;  /* 0x0000000404118981 */ /* 0x000ea4000c2e1900 */
[----:B-1----:R-:W-:-:S03]  /*01b0*/  IMAD.WIDE R2, R13, 0x4, R2 ;  /* 0x000000040d027825 */ /* 0x002fc600078e0202 */
[----:B------:R-:W4:Y:S04]  /*01c0*/  @!P0 LDG.E.EL R15, desc[UR4][R10.64] ;  /* 0x000000040a0f8981 */ /* 0x000f28000c2e1900 */
[----:B------:R-:W5:Y:S01]  /*01d0*/  @!P0 LDG.E R0, desc[UR4][R2.64] ;  /* 0x0000000402008981 */ /* 0x000f62000c1e1900 */
[----:B------:R-:W-:-:S04]  /*01e0*/  LOP3.LUT P0, RZ, R16, 0x10, RZ, 0xc0, !PT ;  /* 0x0000001010ff7812 */ /* 0x000fc8000780c0ff */
[----:B------:R-:W-:Y:S01]  /*01f0*/  ISETP.LT.AND P0, PT, R13, 0xc, !P0 ;  /* 0x0000000c0d00780c */ /* 0x000fe20004701270 */
[--C-:B--2---:R-:W-:Y:S01]  /*0200*/  FADD R14, R14, R17.reuse ;  /* 0x000000110e0e7221 */ /* 0x104fe20000000000 */
[----:B---3--:R-:W-:-:S03]  /*0210*/  FADD R12, R12, R17 ;  /* 0x000000110c0c7221 */ /* 0x008fc60000000000 */
[----:B----4-:R-:W-:Y:S01]  /*0220*/  FADD R15, R14, R15 ;  /* 0x0000000f0e0f7221 */ /* 0x010fe20000000000 */
[----:B-----5:R-:W-:-:S03]  /*0230*/  FADD R0, R17, R0 ;  /* 0x0000000011007221 */ /* 0x020fc60000000000 */
[----:B------:R-:W-:-:S04]  /*0240*/  FADD R15, R12, R15 ;  /* 0x0000000f0c0f7221 */ /* 0x000fc80000000000 */
[----:B------:R-:W-:Y:S01]  /*0250*/  FADD R15, R0, R15 ;  /* 0x0000000f000f7221 */ /* 0x000fe20000000000 */
[----:B------:R-:W-:Y:S06]  /*0260*/  @!P0 EXIT ;  /* 0x000000000000894d */ /* 0x000fec0003800000 */
[----:B------:R-:W-:Y:S01]  /*0270*/  STG.E desc[UR4][R2.64], R15 ;  /* 0x0000000f02007986 */ /* 0x000fe2000c101904 */
[----:B------:R-:W-:Y:S05]  /*0280*/  EXIT ;  /* 0x000000000000794d */ /* 0x000fea0003800000 */
.L_x_0:
[----:B------:R-:W-:-:S00]  /*0290*/  BRA `(.L_x_0) ;  /* 0xfffffffc00fc7947 */ /* 0x000fc0000383ffff */
[----:B------:R-:W-:-:S00]  /*02a0*/  NOP ;  /* 0x0000000000007918 */ /* 0x000fc00000000000 */
        /* <DEDUP_REMOVED lines=13> */
.L_x_1:


//--------------------- .nv.constant0.triton_poi_fused_add_addmm_5 --------------------------
	.section	.nv.constant0.triton_poi_fused_add_addmm_5,"a",@progbits
	.sectionflags	@""
	.align	4
.nv.constant0.triton_poi_fused_add_addmm_5:
	.zero		572
